//
// Generated by NVIDIA NVVM Compiler
//
// Compiler Build ID: CL-36424714
// Cuda compilation tools, release 13.0, V13.0.88
// Based on NVVM 20.0.0
//

.version 9.0
.target sm_100
.address_size 64

	// .globl	_Z6matmulPiS_S_iiii

.visible .entry _Z6matmulPiS_S_iiii(
	.param .u64 .ptr .align 1 _Z6matmulPiS_S_iiii_param_0,
	.param .u64 .ptr .align 1 _Z6matmulPiS_S_iiii_param_1,
	.param .u64 .ptr .align 1 _Z6matmulPiS_S_iiii_param_2,
	.param .u32 _Z6matmulPiS_S_iiii_param_3,
	.param .u32 _Z6matmulPiS_S_iiii_param_4,
	.param .u32 _Z6matmulPiS_S_iiii_param_5,
	.param .u32 _Z6matmulPiS_S_iiii_param_6
)
{
	.reg .pred 	%p<13>;
	.reg .b32 	%r<109>;
	.reg .b64 	%rd<52>;

	ld.param.u64 	%rd10, [_Z6matmulPiS_S_iiii_param_0];
	ld.param.u64 	%rd11, [_Z6matmulPiS_S_iiii_param_1];
	ld.param.u32 	%r33, [_Z6matmulPiS_S_iiii_param_3];
	ld.param.u32 	%r31, [_Z6matmulPiS_S_iiii_param_4];
	ld.param.u32 	%r32, [_Z6matmulPiS_S_iiii_param_6];
	cvta.to.global.u64 	%rd1, %rd11;
	cvta.to.global.u64 	%rd2, %rd10;
	mov.u32 	%r34, %ctaid.x;
	mov.u32 	%r35, %ntid.x;
	mov.u32 	%r36, %tid.x;
	mad.lo.s32 	%r37, %r34, %r35, %r36;
	div.s32 	%r1, %r37, %r33;
	rem.s32 	%r2, %r37, %r32;
	setp.ge.s32 	%p1, %r1, %r33;
	setp.lt.s32 	%p2, %r32, 0;
	or.pred  	%p3, %p2, %p1;
	@%p3 bra 	$L__BB0_14;
	setp.lt.s32 	%p4, %r31, 1;
	mov.b32 	%r108, 0;
	@%p4 bra 	$L__BB0_13;
	mul.lo.s32 	%r3, %r1, %r31;
	and.b32  	%r4, %r31, 7;
	setp.lt.u32 	%p5, %r31, 8;
	mov.b32 	%r103, 0;
	mov.u32 	%r108, %r103;
	@%p5 bra 	$L__BB0_5;
	and.b32  	%r42, %r31, 2147483640;
	neg.s32 	%r97, %r42;
	mul.wide.u32 	%rd12, %r32, 8;
	add.s64 	%rd3, %rd1, %rd12;
	mul.wide.u32 	%rd13, %r32, 12;
	add.s64 	%rd4, %rd1, %rd13;
	mul.wide.u32 	%rd14, %r32, 16;
	add.s64 	%rd5, %rd1, %rd14;
	mul.wide.u32 	%rd15, %r32, 20;
	add.s64 	%rd6, %rd1, %rd15;
	mul.wide.u32 	%rd16, %r32, 24;
	add.s64 	%rd7, %rd1, %rd16;
	mul.wide.u32 	%rd17, %r32, 28;
	add.s64 	%rd8, %rd1, %rd17;
	mov.b32 	%r108, 0;
	mov.u32 	%r95, %r3;
	mov.u32 	%r96, %r2;
$L__BB0_4:
	.pragma "nounroll";
	and.b32  	%r103, %r31, 2147483640;
	mul.wide.s32 	%rd18, %r96, 4;
	mul.wide.u32 	%rd19, %r32, 4;
	add.s64 	%rd20, %rd1, %rd18;
	add.s64 	%rd21, %rd20, %rd19;
	add.s64 	%rd22, %rd3, %rd18;
	add.s64 	%rd23, %rd4, %rd18;
	add.s64 	%rd24, %rd5, %rd18;
	add.s64 	%rd25, %rd6, %rd18;
	add.s64 	%rd26, %rd7, %rd18;
	add.s64 	%rd27, %rd8, %rd18;
	mul.wide.s32 	%rd28, %r95, 4;
	add.s64 	%rd29, %rd2, %rd28;
	ld.global.u32 	%r43, [%rd29];
	ld.global.u32 	%r44, [%rd20];
	mad.lo.s32 	%r45, %r44, %r43, %r108;
	ld.global.u32 	%r46, [%rd29+4];
	ld.global.u32 	%r47, [%rd21];
	mad.lo.s32 	%r48, %r47, %r46, %r45;
	ld.global.u32 	%r49, [%rd29+8];
	ld.global.u32 	%r50, [%rd22];
	mad.lo.s32 	%r51, %r50, %r49, %r48;
	ld.global.u32 	%r52, [%rd29+12];
	ld.global.u32 	%r53, [%rd23];
	mad.lo.s32 	%r54, %r53, %r52, %r51;
	ld.global.u32 	%r55, [%rd29+16];
	ld.global.u32 	%r56, [%rd24];
	mad.lo.s32 	%r57, %r56, %r55, %r54;
	ld.global.u32 	%r58, [%rd29+20];
	ld.global.u32 	%r59, [%rd25];
	mad.lo.s32 	%r60, %r59, %r58, %r57;
	ld.global.u32 	%r61, [%rd29+24];
	ld.global.u32 	%r62, [%rd26];
	mad.lo.s32 	%r63, %r62, %r61, %r60;
	ld.global.u32 	%r64, [%rd29+28];
	ld.global.u32 	%r65, [%rd27];
	mad.lo.s32 	%r108, %r65, %r64, %r63;
	add.s32 	%r97, %r97, 8;
	shl.b32 	%r66, %r32, 3;
	add.s32 	%r96, %r96, %r66;
	add.s32 	%r95, %r95, 8;
	setp.ne.s32 	%p6, %r97, 0;
	@%p6 bra 	$L__BB0_4;
$L__BB0_5:
	setp.eq.s32 	%p7, %r4, 0;
	@%p7 bra 	$L__BB0_13;
	and.b32  	%r18, %r31, 3;
	setp.lt.u32 	%p8, %r4, 4;
	@%p8 bra 	$L__BB0_8;
	add.s32 	%r68, %r103, %r3;
	mul.wide.s32 	%rd30, %r68, 4;
	add.s64 	%rd31, %rd2, %rd30;
	ld.global.u32 	%r69, [%rd31];
	mad.lo.s32 	%r70, %r103, %r32, %r2;
	mul.wide.s32 	%rd32, %r70, 4;
	add.s64 	%rd33, %rd1, %rd32;
	ld.global.u32 	%r71, [%rd33];
	mad.lo.s32 	%r72, %r71, %r69, %r108;
	ld.global.u32 	%r73, [%rd31+4];
	mul.wide.u32 	%rd34, %r32, 4;
	add.s64 	%rd35, %rd33, %rd34;
	ld.global.u32 	%r74, [%rd35];
	mad.lo.s32 	%r75, %r74, %r73, %r72;
	ld.global.u32 	%r76, [%rd31+8];
	add.s64 	%rd36, %rd35, %rd34;
	ld.global.u32 	%r77, [%rd36];
	mad.lo.s32 	%r78, %r77, %r76, %r75;
	ld.global.u32 	%r79, [%rd31+12];
	add.s64 	%rd37, %rd36, %rd34;
	ld.global.u32 	%r80, [%rd37];
	mad.lo.s32 	%r108, %r80, %r79, %r78;
	add.s32 	%r103, %r103, 4;
$L__BB0_8:
	setp.eq.s32 	%p9, %r18, 0;
	@%p9 bra 	$L__BB0_13;
	setp.eq.s32 	%p10, %r18, 1;
	@%p10 bra 	$L__BB0_11;
	add.s32 	%r82, %r103, %r3;
	mul.wide.s32 	%rd38, %r82, 4;
	add.s64 	%rd39, %rd2, %rd38;
	ld.global.u32 	%r83, [%rd39];
	mad.lo.s32 	%r84, %r103, %r32, %r2;
	mul.wide.s32 	%rd40, %r84, 4;
	add.s64 	%rd41, %rd1, %rd40;
	ld.global.u32 	%r85, [%rd41];
	mad.lo.s32 	%r86, %r85, %r83, %r108;
	ld.global.u32 	%r87, [%rd39+4];
	mul.wide.u32 	%rd42, %r32, 4;
	add.s64 	%rd43, %rd41, %rd42;
	ld.global.u32 	%r88, [%rd43];
	mad.lo.s32 	%r108, %r88, %r87, %r86;
	add.s32 	%r103, %r103, 2;
$L__BB0_11:
	and.b32  	%r89, %r31, 1;
	setp.eq.b32 	%p11, %r89, 1;
	not.pred 	%p12, %p11;
	@%p12 bra 	$L__BB0_13;
	add.s32 	%r90, %r103, %r3;
	mul.wide.s32 	%rd44, %r90, 4;
	add.s64 	%rd45, %rd2, %rd44;
	ld.global.u32 	%r91, [%rd45];
	mad.lo.s32 	%r92, %r103, %r32, %r2;
	mul.wide.s32 	%rd46, %r92, 4;
	add.s64 	%rd47, %rd1, %rd46;
	ld.global.u32 	%r93, [%rd47];
	mad.lo.s32 	%r108, %r93, %r91, %r108;
$L__BB0_13:
	ld.param.u64 	%rd51, [_Z6matmulPiS_S_iiii_param_2];
	mad.lo.s32 	%r94, %r1, %r32, %r2;
	cvta.to.global.u64 	%rd48, %rd51;
	mul.wide.s32 	%rd49, %r94, 4;
	add.s64 	%rd50, %rd48, %rd49;
	st.global.u32 	[%rd50], %r108;
$L__BB0_14:
	ret;

}


// ===== COMPILED SASS (sm_100) =====

	.target	sm_100

	.elftype	@"ET_EXEC"


//--------------------- .note.nv.tkinfo           --------------------------
	.section	.note.nv.tkinfo,"",@"SHT_NOTE"
	.sectionflags	@"SHF_NOTE_NV_TKINFO"
	.tkinfo
        /*0018*/ 	.word	0x00000002
        /*0030*/ 	.string	""
        /*0030*/ 	.string	"ptxas"
        /*0030*/ 	.string	"Cuda compilation tools, release 13.0, V13.0.88"
        /*0030*/ 	.string	"Build cuda_13.0.r13.0/compiler.36424714_0"
        /*0030*/ 	.string	"-arch sm_100 -m 64 "



//--------------------- .note.nv.cuinfo           --------------------------
	.section	.note.nv.cuinfo,"",@"SHT_NOTE"
	.sectionflags	@"SHF_NOTE_NV_CUINFO"
        /*0018*/ 	.short	0x0002
        /*001a*/ 	.short	0x0064
        /*001c*/ 	.short	0x0082
	.zero		2


//--------------------- .nv.info                  --------------------------
	.section	.nv.info,"",@"SHT_CUDA_INFO"
	.align	4


	//----- nvinfo : EIATTR_REGCOUNT
	.align		4
        /*0000*/ 	.byte	0x04, 0x2f
        /*0002*/ 	.short	(.L_1 - .L_0)
	.align		4
.L_0:
        /*0004*/ 	.word	index@(_Z6matmulPiS_S_iiii)
        /*0008*/ 	.word	0x00000020


	//----- nvinfo : EIATTR_FRAME_SIZE
	.align		4
.L_1:
        /*000c*/ 	.byte	0x04, 0x11
        /*000e*/ 	.short	(.L_3 - .L_2)
	.align		4
.L_2:
        /*0010*/ 	.word	index@(_Z6matmulPiS_S_iiii)
        /*0014*/ 	.word	0x00000000


	//----- nvinfo : EIATTR_MIN_STACK_SIZE
	.align		4
.L_3:
        /*0018*/ 	.byte	0x04, 0x12
        /*001a*/ 	.short	(.L_5 - .L_4)
	.align		4
.L_4:
        /*001c*/ 	.word	index@(_Z6matmulPiS_S_iiii)
        /*0020*/ 	.word	0x00000000
.L_5:


//--------------------- .nv.compat                --------------------------
	.section	.nv.compat,"",@"SHT_CUDA_COMPAT_INFO"
	.align	4
        /*0000*/ 	.byte	0x02, 0x09, 0x00, 0x00, 0x02, 0x02, 0x01, 0x00, 0x02, 0x05, 0x05, 0x00, 0x03, 0x07, 0x01, 0x01
        /*0010*/ 	.byte	0x02, 0x03, 0x00, 0x00, 0x02, 0x06, 0x01, 0x00, 0x04, 0x0b, 0x08, 0x00, 0x09, 0x00, 0x00, 0x00
        /*0020*/ 	.byte	0x00, 0x00, 0x00, 0x00


//--------------------- .nv.info._Z6matmulPiS_S_iiii --------------------------
	.section	.nv.info._Z6matmulPiS_S_iiii,"",@"SHT_CUDA_INFO"
	.sectionflags	@""
	.align	4


	//----- nvinfo : EIATTR_CUDA_API_VERSION
	.align		4
        /*0000*/ 	.byte	0x04, 0x37
        /*0002*/ 	.short	(.L_7 - .L_6)
.L_6:
        /*0004*/ 	.word	0x00000082


	//----- nvinfo : EIATTR_KPARAM_INFO
	.align		4
.L_7:
        /*0008*/ 	.byte	0x04, 0x17
        /*000a*/ 	.short	(.L_9 - .L_8)
.L_8:
        /*000c*/ 	.word	0x00000000
        /*0010*/ 	.short	0x0006
        /*0012*/ 	.short	0x0024
        /*0014*/ 	.byte	0x00, 0xf0, 0x11, 0x00


	//----- nvinfo : EIATTR_KPARAM_INFO
	.align		4
.L_9:
        /*0018*/ 	.byte	0x04, 0x17
        /*001a*/ 	.short	(.L_11 - .L_10)
.L_10:
        /*001c*/ 	.word	0x00000000
        /*0020*/ 	.short	0x0005
        /*0022*/ 	.short	0x0020
        /*0024*/ 	.byte	0x00, 0xf0, 0x11, 0x00


	//----- nvinfo : EIATTR_KPARAM_INFO
	.align		4
.L_11:
        /*0028*/ 	.byte	0x04, 0x17
        /*002a*/ 	.short	(.L_13 - .L_12)
.L_12:
        /*002c*/ 	.word	0x00000000
        /*0030*/ 	.short	0x0004
        /*0032*/ 	.short	0x001c
        /*0034*/ 	.byte	0x00, 0xf0, 0x11, 0x00


	//----- nvinfo : EIATTR_KPARAM_INFO
	.align		4
.L_13:
        /*0038*/ 	.byte	0x04, 0x17
        /*003a*/ 	.short	(.L_15 - .L_14)
.L_14:
        /*003c*/ 	.word	0x00000000
        /*0040*/ 	.short	0x0003
        /*0042*/ 	.short	0x0018
        /*0044*/ 	.byte	0x00, 0xf0, 0x11, 0x00


	//----- nvinfo : EIATTR_KPARAM_INFO
	.align		4
.L_15:
        /*0048*/ 	.byte	0x04, 0x17
        /*004a*/ 	.short	(.L_17 - .L_16)
.L_16:
        /*004c*/ 	.word	0x00000000
        /*0050*/ 	.short	0x0002
        /*0052*/ 	.short	0x0010
        /*0054*/ 	.byte	0x00, 0xf5, 0x21, 0x00


	//----- nvinfo : EIATTR_KPARAM_INFO
	.align		4
.L_17:
        /*0058*/ 	.byte	0x04, 0x17
        /*005a*/ 	.short	(.L_19 - .L_18)
.L_18:
        /*005c*/ 	.word	0x00000000
        /*0060*/ 	.short	0x0001
        /*0062*/ 	.short	0x0008
        /*0064*/ 	.byte	0x00, 0xf5, 0x21, 0x00


	//----- nvinfo : EIATTR_KPARAM_INFO
	.align		4
.L_19:
        /*0068*/ 	.byte	0x04, 0x17
        /*006a*/ 	.short	(.L_21 - .L_20)
.L_20:
        /*006c*/ 	.word	0x00000000
        /*0070*/ 	.short	0x0000
        /*0072*/ 	.short	0x0000
        /*0074*/ 	.byte	0x00, 0xf5, 0x21, 0x00


	//----- nvinfo : EIATTR_SPARSE_MMA_MASK
	.align		4
.L_21:
        /*0078*/ 	.byte	0x03, 0x50
        /*007a*/ 	.short	0x0000


	//----- nvinfo : EIATTR_MAXREG_COUNT
	.align		4
        /*007c*/ 	.byte	0x03, 0x1b
        /*007e*/ 	.short	0x00ff


	//----- nvinfo : EIATTR_MERCURY_ISA_VERSION
	.align		4
        /*0080*/ 	.byte	0x03, 0x5f
        /*0082*/ 	.short	0x0101


	//----- nvinfo : EIATTR_VRC_CTA_INIT_COUNT
	.align		4
        /*0084*/ 	.byte	0x02, 0x4a
	.zero		1
	.zero		1


	//----- nvinfo : EIATTR_EXIT_INSTR_OFFSETS
	.align		4
        /*0088*/ 	.byte	0x04, 0x1c
        /*008a*/ 	.short	(.L_23 - .L_22)


	//   ....[0]....
.L_22:
        /*008c*/ 	.word	0x00000350


	//   ....[1]....
        /*0090*/ 	.word	0x00000bd0


	//----- nvinfo : EIATTR_CBANK_PARAM_SIZE
	.align		4
.L_23:
        /*0094*/ 	.byte	0x03, 0x19
        /*0096*/ 	.short	0x0028


	//----- nvinfo : EIATTR_PARAM_CBANK
	.align		4
        /*0098*/ 	.byte	0x04, 0x0a
        /*009a*/ 	.short	(.L_25 - .L_24)
	.align		4
.L_24:
        /*009c*/ 	.word	index@(.nv.constant0._Z6matmulPiS_S_iiii)
        /*00a0*/ 	.short	0x0380
        /*00a2*/ 	.short	0x0028


	//----- nvinfo : EIATTR_SW_WAR
	.align		4
.L_25:
        /*00a4*/ 	.byte	0x04, 0x36
        /*00a6*/ 	.short	(.L_27 - .L_26)
.L_26:
        /*00a8*/ 	.word	0x00000008
.L_27:


//--------------------- .nv.callgraph             --------------------------
	.section	.nv.callgraph,"",@"SHT_CUDA_CALLGRAPH"
	.align	4
	.sectionentsize	8
	.align		4
        /*0000*/ 	.word	0x00000000
	.align		4
        /*0004*/ 	.word	0xffffffff
	.align		4
        /*0008*/ 	.word	0x00000000
	.align		4
        /*000c*/ 	.word	0xfffffffe
	.align		4
        /*0010*/ 	.word	0x00000000
	.align		4
        /*0014*/ 	.word	0xfffffffd
	.align		4
        /*0018*/ 	.word	0x00000000
	.align		4
        /*001c*/ 	.word	0xfffffffc


//--------------------- .text._Z6matmulPiS_S_iiii --------------------------
	.section	.text._Z6matmulPiS_S_iiii,"ax",@progbits
	.align	128
        .global         _Z6matmulPiS_S_iiii
        .type           _Z6matmulPiS_S_iiii,@function
        .size           _Z6matmulPiS_S_iiii,(.L_x_5 - _Z6matmulPiS_S_iiii)
        .other          _Z6matmulPiS_S_iiii,@"STO_CUDA_ENTRY STV_DEFAULT"
_Z6matmulPiS_S_iiii:
.text._Z6matmulPiS_S_iiii:
[----:B------:R-:W-:Y:S08]  /*0000*/  LDC R1, c[0x0][0x37c] ;  /* 0x0000df00ff017b82 */ /* 0x000ff00000000800 */
[----:B------:R-:W0:Y:S01]  /*0010*/  LDC R3, c[0x0][0x398] ;  /* 0x0000e600ff037b82 */ /* 0x000e220000000800 */
[----:B------:R-:W1:Y:S01]  /*0020*/  LDCU UR16, c[0x0][0x3a4] ;  /* 0x00007480ff1077ac */ /* 0x000e620008000800 */
[----:B------:R-:W2:Y:S06]  /*0030*/  S2R R11, SR_TID.X ;  /* 0x00000000000b7919 */ /* 0x000eac0000002100 */
[----:B------:R-:W2:Y:S08]  /*0040*/  S2UR UR4, SR_CTAID.X ;  /* 0x00000000000479c3 */ /* 0x000eb00000002500 */
[----:B------:R-:W2:Y:S01]  /*0050*/  LDC R8, c[0x0][0x360] ;  /* 0x0000d800ff087b82 */ /* 0x000ea20000000800 */
[----:B-1----:R-:W-:-:S04]  /*0060*/  IABS R2, UR16 ;  /* 0x0000001000027c13 */ /* 0x002fc80008000000 */
[----:B------:R-:W1:Y:S01]  /*0070*/  I2F.RP R10, R2 ;  /* 0x00000002000a7306 */ /* 0x000e620000209400 */
[----:B0-----:R-:W-:-:S07]  /*0080*/  IABS R0, R3 ;  /* 0x0000000300007213 */ /* 0x001fce0000000000 */
[----:B------:R-:W0:Y:S08]  /*0090*/  I2F.RP R9, R0 ;  /* 0x0000000000097306 */ /* 0x000e300000209400 */
[----:B-1----:R-:W1:Y:S01]  /*00a0*/  MUFU.RCP R10, R10 ;  /* 0x0000000a000a7308 */ /* 0x002e620000001000 */
[----:B--2---:R-:W-:-:S05]  /*00b0*/  IMAD R8, R8, UR4, R11 ;  /* 0x0000000408087c24 */ /* 0x004fca000f8e020b */
[----:B------:R-:W-:Y:S02]  /*00c0*/  IABS R15, R8 ;  /* 0x00000008000f7213 */ /* 0x000fe40000000000 */
[----:B0-----:R-:W0:Y:S01]  /*00d0*/  MUFU.RCP R9, R9 ;  /* 0x0000000900097308 */ /* 0x001e220000001000 */
[----:B-1----:R-:W-:-:S07]  /*00e0*/  IADD3 R4, PT, PT, R10, 0xffffffe, RZ ;  /* 0x0ffffffe0a047810 */ /* 0x002fce0007ffe0ff */
[----:B------:R1:W-:Y:S01]  /*00f0*/  F2I.FTZ.U32.TRUNC.NTZ R5, R4 ;  /* 0x0000000400057305 */ /* 0x0003e2000021f000 */
[----:B0-----:R-:W-:-:S07]  /*0100*/  IADD3 R6, PT, PT, R9, 0xffffffe, RZ ;  /* 0x0ffffffe09067810 */ /* 0x001fce0007ffe0ff */
[----:B------:R0:W2:Y:S01]  /*0110*/  F2I.FTZ.U32.TRUNC.NTZ R7, R6 ;  /* 0x0000000600077305 */ /* 0x0000a2000021f000 */
[----:B-1----:R-:W-:Y:S01]  /*0120*/  MOV R4, RZ ;  /* 0x000000ff00047202 */ /* 0x002fe20000000f00 */
[----:B0-----:R-:W-:Y:S02]  /*0130*/  HFMA2 R6, -RZ, RZ, 0, 0 ;  /* 0x00000000ff067431 */ /* 0x001fe400000001ff */
[----:B--2---:R-:W-:-:S04]  /*0140*/  IMAD.MOV R9, RZ, RZ, -R7 ;  /* 0x000000ffff097224 */ /* 0x004fc800078e0a07 */
[----:B------:R-:W-:-:S04]  /*0150*/  IMAD R9, R9, R0, RZ ;  /* 0x0000000009097224 */ /* 0x000fc800078e02ff */
[----:B------:R-:W-:Y:S01]  /*0160*/  IMAD.HI.U32 R7, R7, R9, R6 ;  /* 0x0000000907077227 */ /* 0x000fe200078e0006 */
[----:B------:R-:W-:-:S05]  /*0170*/  IADD3 R9, PT, PT, RZ, -R5, RZ ;  /* 0x80000005ff097210 */ /* 0x000fca0007ffe0ff */
[----:B------:R-:W-:-:S04]  /*0180*/  IMAD.HI.U32 R7, R7, R15, RZ ;  /* 0x0000000f07077227 */ /* 0x000fc800078e00ff */
[----:B------:R-:W-:Y:S02]  /*0190*/  IMAD R9, R9, R2, RZ ;  /* 0x0000000209097224 */ /* 0x000fe400078e02ff */
[----:B------:R-:W-:Y:S02]  /*01a0*/  IMAD.MOV R6, RZ, RZ, -R7 ;  /* 0x000000ffff067224 */ /* 0x000fe400078e0a07 */
[----:B------:R-:W-:-:S04]  /*01b0*/  IMAD.HI.U32 R4, R5, R9, R4 ;  /* 0x0000000905047227 */ /* 0x000fc800078e0004 */
[----:B------:R-:W-:Y:S02]  /*01c0*/  IMAD R5, R0, R6, R15 ;  /* 0x0000000600057224 */ /* 0x000fe400078e020f */
[----:B------:R-:W-:-:S03]  /*01d0*/  IMAD.HI.U32 R4, R4, R15, RZ ;  /* 0x0000000f04047227 */ /* 0x000fc600078e00ff */
[----:B------:R-:W-:Y:S02]  /*01e0*/  ISETP.GT.U32.AND P2, PT, R0, R5, PT ;  /* 0x000000050000720c */ /* 0x000fe40003f44070 */
[----:B------:R-:W-:-:S05]  /*01f0*/  IADD3 R4, PT, PT, -R4, RZ, RZ ;  /* 0x000000ff04047210 */ /* 0x000fca0007ffe1ff */
[----:B------:R-:W-:-:S05]  /*0200*/  IMAD R15, R2, R4, R15 ;  /* 0x00000004020f7224 */ /* 0x000fca00078e020f */
[----:B------:R-:W-:Y:S01]  /*0210*/  ISETP.GT.U32.AND P3, PT, R2, R15, PT ;  /* 0x0000000f0200720c */ /* 0x000fe20003f64070 */
[----:B------:R-:W-:Y:S01]  /*0220*/  @!P2 IMAD.IADD R5, R5, 0x1, -R0 ;  /* 0x000000010505a824 */ /* 0x000fe200078e0a00 */
[----:B------:R-:W-:Y:S02]  /*0230*/  @!P2 IADD3 R7, PT, PT, R7, 0x1, RZ ;  /* 0x000000010707a810 */ /* 0x000fe40007ffe0ff */
[----:B------:R-:W-:Y:S02]  /*0240*/  ISETP.NE.AND P2, PT, R3, RZ, PT ;  /* 0x000000ff0300720c */ /* 0x000fe40003f45270 */
[----:B------:R-:W-:Y:S02]  /*0250*/  ISETP.GE.U32.AND P0, PT, R5, R0, PT ;  /* 0x000000000500720c */ /* 0x000fe40003f06070 */
[----:B------:R-:W-:-:S04]  /*0260*/  LOP3.LUT R0, R8, R3, RZ, 0x3c, !PT ;  /* 0x0000000308007212 */ /* 0x000fc800078e3cff */
[----:B------:R-:W-:Y:S02]  /*0270*/  ISETP.GE.AND P1, PT, R0, RZ, PT ;  /* 0x000000ff0000720c */ /* 0x000fe40003f26270 */
[----:B------:R-:W-:-:S05]  /*0280*/  @!P3 IADD3 R15, PT, PT, R15, -R2, RZ ;  /* 0x800000020f0fb210 */ /* 0x000fca0007ffe0ff */
[----:B------:R-:W-:Y:S01]  /*0290*/  @P0 VIADD R7, R7, 0x1 ;  /* 0x0000000107070836 */ /* 0x000fe20000000000 */
[----:B------:R-:W-:-:S04]  /*02a0*/  ISETP.GT.U32.AND P0, PT, R2, R15, PT ;  /* 0x0000000f0200720c */ /* 0x000fc80003f04070 */
[----:B------:R-:W-:-:S04]  /*02b0*/  MOV R0, R7 ;  /* 0x0000000700007202 */ /* 0x000fc80000000f00 */
[----:B------:R-:W-:Y:S02]  /*02c0*/  @!P1 IADD3 R0, PT, PT, -R0, RZ, RZ ;  /* 0x000000ff00009210 */ /* 0x000fe40007ffe1ff */
[-C--:B------:R-:W-:Y:S02]  /*02d0*/  @!P2 LOP3.LUT R0, RZ, R3.reuse, RZ, 0x33, !PT ;  /* 0x00000003ff00a212 */ /* 0x080fe400078e33ff */
[----:B------:R-:W-:Y:S01]  /*02e0*/  ISETP.GE.AND P1, PT, R8, RZ, PT ;  /* 0x000000ff0800720c */ /* 0x000fe20003f26270 */
[----:B------:R-:W-:Y:S01]  /*02f0*/  @!P0 IMAD.IADD R15, R15, 0x1, -R2 ;  /* 0x000000010f0f8824 */ /* 0x000fe200078e0a02 */
[----:B------:R-:W-:Y:S02]  /*0300*/  ISETP.GE.AND P0, PT, R0, R3, PT ;  /* 0x000000030000720c */ /* 0x000fe40003f06270 */
[----:B------:R-:W-:Y:S02]  /*0310*/  ISETP.NE.AND P2, PT, RZ, UR16, PT ;  /* 0x00000010ff007c0c */ /* 0x000fe4000bf45270 */
[----:B------:R-:W-:-:S07]  /*0320*/  ISETP.GT.OR P0, PT, RZ, UR16, P0 ;  /* 0x00000010ff007c0c */ /* 0x000fce0008704670 */
[----:B------:R-:W-:-:S04]  /*0330*/  @!P1 IADD3 R15, PT, PT, -R15, RZ, RZ ;  /* 0x000000ff0f0f9210 */ /* 0x000fc80007ffe1ff */
[----:B------:R-:W-:Y:S02]  /*0340*/  @!P2 LOP3.LUT R15, RZ, UR16, RZ, 0x33, !PT ;  /* 0x00000010ff0fac12 */ /* 0x000fe4000f8e33ff */
[----:B------:R-:W-:Y:S05]  /*0350*/  @P0 EXIT ;  /* 0x000000000000094d */ /* 0x000fea0003800000 */
[----:B------:R-:W0:Y:S01]  /*0360*/  LDC R17, c[0x0][0x39c] ;  /* 0x0000e700ff117b82 */ /* 0x000e220000000800 */
[----:B------:R-:W1:Y:S01]  /*0370*/  LDCU.64 UR14, c[0x0][0x358] ;  /* 0x00006b00ff0e77ac */ /* 0x000e620008000a00 */
[----:B------:R-:W-:Y:S02]  /*0380*/  MOV R21, RZ ;  /* 0x000000ff00157202 */ /* 0x000fe40000000f00 */
[----:B0-----:R-:W-:-:S13]  /*0390*/  ISETP.GE.AND P0, PT, R17, 0x1, PT ;  /* 0x000000011100780c */ /* 0x001fda0003f06270 */
[----:B-1----:R-:W-:Y:S05]  /*03a0*/  @!P0 BRA `(.L_x_0) ;  /* 0x0000000400f88947 */ /* 0x002fea0003800000 */
[----:B------:R-:W-:Y:S01]  /*03b0*/  ISETP.GE.U32.AND P0, PT, R17, 0x8, PT ;  /* 0x000000081100780c */ /* 0x000fe20003f06070 */
[----:B------:R-:W-:Y:S02]  /*03c0*/  HFMA2 R21, -RZ, RZ, 0, 0 ;  /* 0x00000000ff157431 */ /* 0x000fe400000001ff */
[----:B------:R-:W-:Y:S02]  /*03d0*/  IMAD R16, R0, R17, RZ ;  /* 0x0000001100107224 */ /* 0x000fe400078e02ff */
[----:B------:R-:W-:-:S08]  /*03e0*/  IMAD.MOV.U32 R2, RZ, RZ, RZ ;  /* 0x000000ffff027224 */ /* 0x000fd000078e00ff */
[----:B------:R-:W-:Y:S05]  /*03f0*/  @!P0 BRA `(.L_x_1) ;  /* 0x0000000000f48947 */ /* 0x000fea0003800000 */
[----:B------:R-:W0:Y:S01]  /*0400*/  LDCU.64 UR18, c[0x0][0x388] ;  /* 0x00007100ff1277ac */ /* 0x000e220008000a00 */
[----:B------:R-:W-:Y:S01]  /*0410*/  LOP3.LUT R18, R17, 0x7ffffff8, RZ, 0xc0, !PT ;  /* 0x7ffffff811127812 */ /* 0x000fe200078ec0ff */
[----:B------:R-:W-:Y:S01]  /*0420*/  IMAD.MOV.U32 R14, RZ, RZ, R16 ;  /* 0x000000ffff0e7224 */ /* 0x000fe200078e0010 */
[----:B------:R-:W-:Y:S02]  /*0430*/  MOV R21, RZ ;  /* 0x000000ff00157202 */ /* 0x000fe40000000f00 */
[----:B------:R-:W-:Y:S02]  /*0440*/  MOV R19, R15 ;  /* 0x0000000f00137202 */ /* 0x000fe40000000f00 */
[----:B------:R-:W-:Y:S01]  /*0450*/  IADD3 R18, PT, PT, -R18, RZ, RZ ;  /* 0x000000ff12127210 */ /* 0x000fe20007ffe1ff */
[----:B0-----:R-:W-:Y:S02]  /*0460*/  UIMAD.WIDE.U32 UR4, UR16, 0xc, UR18 ;  /* 0x0000000c100478a5 */ /* 0x001fe4000f8e0012 */
[----:B------:R-:W-:-:S02]  /*0470*/  UIMAD.WIDE.U32 UR6, UR16, 0x10, UR18 ;  /* 0x00000010100678a5 */ /* 0x000fc4000f8e0012 */
[----:B------:R-:W-:Y:S02]  /*0480*/  UIMAD.WIDE.U32 UR8, UR16, 0x14, UR18 ;  /* 0x00000014100878a5 */ /* 0x000fe4000f8e0012 */
[----:B------:R-:W-:Y:S02]  /*0490*/  UIMAD.WIDE.U32 UR10, UR16, 0x18, UR18 ;  /* 0x00000018100a78a5 */ /* 0x000fe4000f8e0012 */
[----:B------:R-:W-:-:S12]  /*04a0*/  UIMAD.WIDE.U32 UR12, UR16, 0x1c, UR18 ;  /* 0x0000001c100c78a5 */ /* 0x000fd8000f8e0012 */
.L_x_2:
[----:B------:R-:W0:Y:S01]  /*04b0*/  LDC.64 R2, c[0x0][0x380] ;  /* 0x0000e000ff027b82 */ /* 0x000e220000000a00 */
[----:B------:R-:W-:Y:S01]  /*04c0*/  MOV R4, 0x4 ;  /* 0x0000000400047802 */ /* 0x000fe20000000f00 */
[----:B------:R-:W-:Y:S02]  /*04d0*/  UIMAD.WIDE.U32 UR20, UR16, 0x8, UR18 ;  /* 0x00000008101478a5 */ /* 0x000fe4000f8e0012 */
[----:B------:R-:W-:Y:S02]  /*04e0*/  IMAD.U32 R13, RZ, RZ, UR16 ;  /* 0x00000010ff0d7e24 */ /* 0x000fe4000f8e00ff */
[----:B------:R-:W-:Y:S02]  /*04f0*/  HFMA2 R8, -RZ, RZ, 0, 2.384185791015625e-07 ;  /* 0x00000004ff087431 */ /* 0x000fe400000001ff */
[----:B------:R-:W-:Y:S01]  /*0500*/  IMAD.WIDE R4, R19, R4, UR18 ;  /* 0x0000001213047e25 */ /* 0x000fe2000f8e0204 */
[----:B------:R-:W-:Y:S02]  /*0510*/  MOV R6, UR20 ;  /* 0x0000001400067c02 */ /* 0x000fe40008000f00 */
[----:B------:R-:W-:-:S02]  /*0520*/  MOV R7, UR21 ;  /* 0x0000001500077c02 */ /* 0x000fc40008000f00 */
[----:B------:R1:W2:Y:S01]  /*0530*/  LDG.E R20, desc[UR14][R4.64] ;  /* 0x0000000e04147981 */ /* 0x0002a2000c1e1900 */
[----:B------:R-:W-:-:S04]  /*0540*/  IMAD.WIDE.U32 R12, R13, 0x4, R4 ;  /* 0x000000040d0c7825 */ /* 0x000fc800078e0004 */
[C---:B------:R-:W-:Y:S01]  /*0550*/  IMAD.WIDE R6, R19.reuse, 0x4, R6 ;  /* 0x0000000413067825 */ /* 0x040fe200078e0206 */
[----:B------:R3:W4:Y:S03]  /*0560*/  LDG.E R22, desc[UR14][R12.64] ;  /* 0x0000000e0c167981 */ /* 0x000726000c1e1900 */
[----:B0-----:R-:W-:Y:S01]  /*0570*/  IMAD.WIDE R2, R14, 0x4, R2 ;  /* 0x000000040e027825 */ /* 0x001fe200078e0202 */
[----:B------:R0:W5:Y:S04]  /*0580*/  LDG.E R29, desc[UR14][R6.64] ;  /* 0x0000000e061d7981 */ /* 0x000168000c1e1900 */
[----:B------:R-:W2:Y:S01]  /*0590*/  LDG.E R23, desc[UR14][R2.64] ;  /* 0x0000000e02177981 */ /* 0x000ea2000c1e1900 */
[----:B------:R-:W-:-:S03]  /*05a0*/  IMAD.WIDE R8, R19, R8, UR4 ;  /* 0x0000000413087e25 */ /* 0x000fc6000f8e0208 */
[----:B------:R-:W4:Y:S01]  /*05b0*/  LDG.E R25, desc[UR14][R2.64+0x4] ;  /* 0x0000040e02197981 */ /* 0x000f22000c1e1900 */
[----:B------:R-:W-:Y:S02]  /*05c0*/  IMAD.MOV.U32 R10, RZ, RZ, 0x4 ;  /* 0x00000004ff0a7424 */ /* 0x000fe400078e00ff */
[----:B------:R-:W-:Y:S01]  /*05d0*/  HFMA2 R28, -RZ, RZ, 0, 2.384185791015625e-07 ;  /* 0x00000004ff1c7431 */ /* 0x000fe200000001ff */
[----:B------:R-:W-:Y:S01]  /*05e0*/  MOV R26, 0x4 ;  /* 0x00000004001a7802 */ /* 0x000fe20000000f00 */
[----:B------:R-:W5:Y:S01]  /*05f0*/  LDG.E R24, desc[UR14][R2.64+0x8] ;  /* 0x0000080e02187981 */ /* 0x000f62000c1e1900 */
[----:B------:R-:W-:-:S03]  /*0600*/  IMAD.WIDE R10, R19, R10, UR6 ;  /* 0x00000006130a7e25 */ /* 0x000fc6000f8e020a */
[----:B------:R-:W5:Y:S01]  /*0610*/  LDG.E R8, desc[UR14][R8.64] ;  /* 0x0000000e08087981 */ /* 0x000f62000c1e1900 */
[----:B-1----:R-:W-:-:S03]  /*0620*/  IMAD.WIDE R4, R19, R26, UR8 ;  /* 0x0000000813047e25 */ /* 0x002fc6000f8e021a */
[----:B------:R-:W5:Y:S01]  /*0630*/  LDG.E R27, desc[UR14][R2.64+0xc] ;  /* 0x00000c0e021b7981 */ /* 0x000f62000c1e1900 */
[----:B---3--:R-:W-:-:S03]  /*0640*/  IMAD.WIDE R12, R19, R28, UR10 ;  /* 0x0000000a130c7e25 */ /* 0x008fc6000f8e021c */
[----:B------:R-:W3:Y:S04]  /*0650*/  LDG.E R11, desc[UR14][R10.64] ;  /* 0x0000000e0a0b7981 */ /* 0x000ee8000c1e1900 */
[----:B------:R-:W3:Y:S01]  /*0660*/  LDG.E R26, desc[UR14][R2.64+0x10] ;  /* 0x0000100e021a7981 */ /* 0x000ee2000c1e1900 */
[----:B0-----:R-:W-:-:S03]  /*0670*/  IMAD.WIDE R6, R19, R28, UR12 ;  /* 0x0000000c13067e25 */ /* 0x001fc6000f8e021c */
[----:B------:R-:W3:Y:S04]  /*0680*/  LDG.E R4, desc[UR14][R4.64] ;  /* 0x0000000e04047981 */ /* 0x000ee8000c1e1900 */
[----:B------:R-:W3:Y:S04]  /*0690*/  LDG.E R9, desc[UR14][R2.64+0x14] ;  /* 0x0000140e02097981 */ /* 0x000ee8000c1e1900 */
[----:B------:R-:W3:Y:S04]  /*06a0*/  LDG.E R12, desc[UR14][R12.64] ;  /* 0x0000000e0c0c7981 */ /* 0x000ee8000c1e1900 */
[----:B------:R-:W3:Y:S04]  /*06b0*/  LDG.E R28, desc[UR14][R2.64+0x18] ;  /* 0x0000180e021c7981 */ /* 0x000ee8000c1e1900 */
[----:B------:R-:W3:Y:S04]  /*06c0*/  LDG.E R5, desc[UR14][R2.64+0x1c] ;  /* 0x00001c0e02057981 */ /* 0x000ee8000c1e1900 */
[----:B------:R-:W3:Y:S01]  /*06d0*/  LDG.E R6, desc[UR14][R6.64] ;  /* 0x0000000e06067981 */ /* 0x000ee2000c1e1900 */
[----:B------:R-:W-:-:S04]  /*06e0*/  IADD3 R18, PT, PT, R18, 0x8, RZ ;  /* 0x0000000812127810 */ /* 0x000fc80007ffe0ff */
[----:B------:R-:W-:Y:S02]  /*06f0*/  ISETP.NE.AND P0, PT, R18, RZ, PT ;  /* 0x000000ff1200720c */ /* 0x000fe40003f05270 */
[----:B------:R-:W-:Y:S01]  /*0700*/  IADD3 R14, PT, PT, R14, 0x8, RZ ;  /* 0x000000080e0e7810 */ /* 0x000fe20007ffe0ff */
[----:B--2---:R-:W-:-:S04]  /*0710*/  IMAD R20, R23, R20, R21 ;  /* 0x0000001417147224 */ /* 0x004fc800078e0215 */
[----:B----4-:R-:W-:-:S04]  /*0720*/  IMAD R20, R25, R22, R20 ;  /* 0x0000001619147224 */ /* 0x010fc800078e0214 */
[----:B-----5:R-:W-:-:S04]  /*0730*/  IMAD R20, R24, R29, R20 ;  /* 0x0000001d18147224 */ /* 0x020fc800078e0214 */
[----:B------:R-:W-:-:S04]  /*0740*/  IMAD R8, R27, R8, R20 ;  /* 0x000000081b087224 */ /* 0x000fc800078e0214 */
[----:B---3--:R-:W-:-:S04]  /*0750*/  IMAD R8, R26, R11, R8 ;  /* 0x0000000b1a087224 */ /* 0x008fc800078e0208 */
[----:B------:R-:W-:Y:S02]  /*0760*/  IMAD R9, R9, R4, R8 ;  /* 0x0000000409097224 */ /* 0x000fe400078e0208 */
[----:B------:R-:W-:Y:S02]  /*0770*/  IMAD.U32 R4, RZ, RZ, UR16 ;  /* 0x00000010ff047e24 */ /* 0x000fe4000f8e00ff */
[----:B------:R-:W-:-:S03]  /*0780*/  IMAD R9, R28, R12, R9 ;  /* 0x0000000c1c097224 */ /* 0x000fc600078e0209 */
[----:B------:R-:W-:Y:S01]  /*0790*/  LEA R19, R4, R19, 0x3 ;  /* 0x0000001304137211 */ /* 0x000fe200078e18ff */
[----:B------:R-:W-:Y:S01]  /*07a0*/  IMAD R21, R5, R6, R9 ;  /* 0x0000000605157224 */ /* 0x000fe200078e0209 */
[----:B------:R-:W-:Y:S06]  /*07b0*/  @P0 BRA `(.L_x_2) ;  /* 0xfffffffc003c0947 */ /* 0x000fec000383ffff */
[----:B------:R-:W-:-:S07]  /*07c0*/  LOP3.LUT R2, R17, 0x7ffffff8, RZ, 0xc0, !PT ;  /* 0x7ffffff811027812 */ /* 0x000fce00078ec0ff */
.L_x_1:
[----:B------:R-:W-:-:S04]  /*07d0*/  LOP3.LUT R3, R17, 0x7, RZ, 0xc0, !PT ;  /* 0x0000000711037812 */ /* 0x000fc800078ec0ff */
[----:B------:R-:W-:-:S13]  /*07e0*/  ISETP.NE.AND P0, PT, R3, RZ, PT ;  /* 0x000000ff0300720c */ /* 0x000fda0003f05270 */
[----:B------:R-:W-:Y:S05]  /*07f0*/  @!P0 BRA `(.L_x_0) ;  /* 0x0000000000e48947 */ /* 0x000fea0003800000 */
[----:B------:R-:W-:Y:S02]  /*0800*/  ISETP.GE.U32.AND P0, PT, R3, 0x4, PT ;  /* 0x000000040300780c */ /* 0x000fe40003f06070 */
[----:B------:R-:W-:-:S04]  /*0810*/  LOP3.LUT R18, R17, 0x3, RZ, 0xc0, !PT ;  /* 0x0000000311127812 */ /* 0x000fc800078ec0ff */
[----:B------:R-:W-:-:S07]  /*0820*/  ISETP.NE.AND P1, PT, R18, RZ, PT ;  /* 0x000000ff1200720c */ /* 0x000fce0003f25270 */
[----:B------:R-:W-:Y:S06]  /*0830*/  @!P0 BRA `(.L_x_3) ;  /* 0x0000000000648947 */ /* 0x000fec0003800000 */
[----:B------:R-:W0:Y:S01]  /*0840*/  LDC.64 R12, c[0x0][0x388] ;  /* 0x0000e200ff0c7b82 */ /* 0x000e220000000a00 */
[----:B------:R-:W-:Y:S01]  /*0850*/  IMAD R7, R2, UR16, R15 ;  /* 0x0000001002077c24 */ /* 0x000fe2000f8e020f */
[----:B------:R-:W-:Y:S01]  /*0860*/  IADD3 R3, PT, PT, R16, R2, RZ ;  /* 0x0000000210037210 */ /* 0x000fe20007ffe0ff */
[----:B------:R-:W-:-:S05]  /*0870*/  IMAD.U32 R11, RZ, RZ, UR16 ;  /* 0x00000010ff0b7e24 */ /* 0x000fca000f8e00ff */
[----:B------:R-:W1:Y:S01]  /*0880*/  LDC.64 R4, c[0x0][0x380] ;  /* 0x0000e000ff047b82 */ /* 0x000e620000000a00 */
[----:B------:R-:W-:Y:S01]  /*0890*/  MOV R9, UR16 ;  /* 0x0000001000097c02 */ /* 0x000fe20008000f00 */
[----:B0-----:R-:W-:Y:S01]  /*08a0*/  IMAD.WIDE R12, R7, 0x4, R12 ;  /* 0x00000004070c7825 */ /* 0x001fe200078e020c */
[----:B------:R-:W-:-:S03]  /*08b0*/  MOV R7, UR16 ;  /* 0x0000001000077c02 */ /* 0x000fc60008000f00 */
[----:B------:R-:W-:Y:S02]  /*08c0*/  IMAD.WIDE.U32 R10, R11, 0x4, R12 ;  /* 0x000000040b0a7825 */ /* 0x000fe400078e000c */
[----:B------:R-:W2:Y:S02]  /*08d0*/  LDG.E R12, desc[UR14][R12.64] ;  /* 0x0000000e0c0c7981 */ /* 0x000ea4000c1e1900 */
[----:B-1----:R-:W-:-:S04]  /*08e0*/  IMAD.WIDE R4, R3, 0x4, R4 ;  /* 0x0000000403047825 */ /* 0x002fc800078e0204 */
[----:B------:R-:W-:Y:S01]  /*08f0*/  IMAD.WIDE.U32 R6, R7, 0x4, R10 ;  /* 0x0000000407067825 */ /* 0x000fe200078e000a */
[----:B------:R-:W2:Y:S04]  /*0900*/  LDG.E R14, desc[UR14][R4.64] ;  /* 0x0000000e040e7981 */ /* 0x000ea8000c1e1900 */
[----:B------:R-:W3:Y:S01]  /*0910*/  LDG.E R10, desc[UR14][R10.64] ;  /* 0x0000000e0a0a7981 */ /* 0x000ee2000c1e1900 */
[----:B------:R-:W-:-:S03]  /*0920*/  IMAD.WIDE.U32 R8, R9, 0x4, R6 ;  /* 0x0000000409087825 */ /* 0x000fc600078e0006 */
[----:B------:R-:W3:Y:S04]  /*0930*/  LDG.E R3, desc[UR14][R4.64+0x4] ;  /* 0x0000040e04037981 */ /* 0x000ee8000c1e1900 */
[----:B------:R-:W4:Y:S04]  /*0940*/  LDG.E R19, desc[UR14][R6.64] ;  /* 0x0000000e06137981 */ /* 0x000f28000c1e1900 */
[----:B------:R-:W4:Y:S04]  /*0950*/  LDG.E R20, desc[UR14][R4.64+0x8] ;  /* 0x0000080e04147981 */ /* 0x000f28000c1e1900 */
[----:B------:R-:W5:Y:S04]  /*0960*/  LDG.E R22, desc[UR14][R4.64+0xc] ;  /* 0x00000c0e04167981 */ /* 0x000f68000c1e1900 */
[----:B------:R-:W5:Y:S01]  /*0970*/  LDG.E R8, desc[UR14][R8.64] ;  /* 0x0000000e08087981 */ /* 0x000f62000c1e1900 */
[----:B------:R-:W-:Y:S01]  /*0980*/  IADD3 R2, PT, PT, R2, 0x4, RZ ;  /* 0x0000000402027810 */ /* 0x000fe20007ffe0ff */
[----:B--2---:R-:W-:-:S04]  /*0990*/  IMAD R12, R14, R12, R21 ;  /* 0x0000000c0e0c7224 */ /* 0x004fc800078e0215 */
[----:B---3--:R-:W-:-:S04]  /*09a0*/  IMAD R3, R3, R10, R12 ;  /* 0x0000000a03037224 */ /* 0x008fc800078e020c */
[----:B----4-:R-:W-:-:S04]  /*09b0*/  IMAD R3, R20, R19, R3 ;  /* 0x0000001314037224 */ /* 0x010fc800078e0203 */
[----:B-----5:R-:W-:-:S07]  /*09c0*/  IMAD R21, R22, R8, R3 ;  /* 0x0000000816157224 */ /* 0x020fce00078e0203 */
.L_x_3:
[----:B------:R-:W-:Y:S05]  /*09d0*/  @!P1 BRA `(.L_x_0) ;  /* 0x00000000006c9947 */ /* 0x000fea0003800000 */
[----:B------:R-:W0:Y:S01]  /*09e0*/  LDC.64 R10, c[0x0][0x388] ;  /* 0x0000e200ff0a7b82 */ /* 0x000e220000000a00 */
[----:B------:R-:W-:Y:S02]  /*09f0*/  ISETP.NE.AND P0, PT, R18, 0x1, PT ;  /* 0x000000011200780c */ /* 0x000fe40003f05270 */
[----:B------:R-:W-:-:S04]  /*0a00*/  LOP3.LUT R17, R17, 0x1, RZ, 0xc0, !PT ;  /* 0x0000000111117812 */ /* 0x000fc800078ec0ff */
[----:B------:R-:W-:Y:S01]  /*0a10*/  ISETP.NE.U32.AND P1, PT, R17, 0x1, PT ;  /* 0x000000011100780c */ /* 0x000fe20003f25070 */
[----:B------:R-:W1:Y:S01]  /*0a20*/  LDC.64 R8, c[0x0][0x380] ;  /* 0x0000e000ff087b82 */ /* 0x000e620000000a00 */
[----:B------:R-:W-:-:S05]  /*0a30*/  MOV R17, UR16 ;  /* 0x0000001000117c02 */ /* 0x000fca0008000f00 */
[----:B------:R-:W-:Y:S02]  /*0a40*/  @P0 IMAD R13, R2, UR16, R15 ;  /* 0x00000010020d0c24 */ /* 0x000fe4000f8e020f */
[----:B------:R-:W2:Y:S01]  /*0a50*/  LDC.64 R6, c[0x0][0x380] ;  /* 0x0000e000ff067b82 */ /* 0x000ea20000000a00 */
[----:B------:R-:W-:Y:S01]  /*0a60*/  @P0 IMAD.IADD R3, R16, 0x1, R2 ;  /* 0x0000000110030824 */ /* 0x000fe200078e0202 */
[----:B------:R-:W-:-:S06]  /*0a70*/  @P0 IADD3 R2, PT, PT, R2, 0x2, RZ ;  /* 0x0000000202020810 */ /* 0x000fcc0007ffe0ff */
[----:B------:R-:W3:Y:S01]  /*0a80*/  LDC.64 R4, c[0x0][0x388] ;  /* 0x0000e200ff047b82 */ /* 0x000ee20000000a00 */
[----:B0-----:R-:W-:-:S05]  /*0a90*/  @P0 IMAD.WIDE R12, R13, 0x4, R10 ;  /* 0x000000040d0c0825 */ /* 0x001fca00078e020a */
[----:B------:R-:W4:Y:S01]  /*0aa0*/  @P0 LDG.E R14, desc[UR14][R12.64] ;  /* 0x0000000e0c0e0981 */ /* 0x000f22000c1e1900 */
[----:B-1----:R-:W-:Y:S01]  /*0ab0*/  @P0 IMAD.WIDE R10, R3, 0x4, R8 ;  /* 0x00000004030a0825 */ /* 0x002fe200078e0208 */
[----:B------:R-:W-:-:S03]  /*0ac0*/  @!P1 IADD3 R3, PT, PT, R16, R2, RZ ;  /* 0x0000000210039210 */ /* 0x000fc60007ffe0ff */
[----:B------:R-:W-:Y:S01]  /*0ad0*/  @P0 IMAD.WIDE.U32 R8, R17, 0x4, R12 ;  /* 0x0000000411080825 */ /* 0x000fe200078e000c */
[----:B------:R-:W5:Y:S03]  /*0ae0*/  @P0 LDG.E R19, desc[UR14][R10.64+0x4] ;  /* 0x0000040e0a130981 */ /* 0x000f66000c1e1900 */
[----:B------:R-:W-:Y:S02]  /*0af0*/  @!P1 IMAD R17, R2, UR16, R15 ;  /* 0x0000001002119c24 */ /* 0x000fe4000f8e020f */
[----:B------:R-:W4:Y:S01]  /*0b00*/  @P0 LDG.E R2, desc[UR14][R10.64] ;  /* 0x0000000e0a020981 */ /* 0x000f22000c1e1900 */
[----:B--2---:R-:W-:-:S03]  /*0b10*/  @!P1 IMAD.WIDE R6, R3, 0x4, R6 ;  /* 0x0000000403069825 */ /* 0x004fc600078e0206 */
[----:B------:R-:W5:Y:S01]  /*0b20*/  @P0 LDG.E R8, desc[UR14][R8.64] ;  /* 0x0000000e08080981 */ /* 0x000f62000c1e1900 */
[----:B---3--:R-:W-:-:S03]  /*0b30*/  @!P1 IMAD.WIDE R4, R17, 0x4, R4 ;  /* 0x0000000411049825 */ /* 0x008fc600078e0204 */
[----:B------:R-:W2:Y:S04]  /*0b40*/  @!P1 LDG.E R6, desc[UR14][R6.64] ;  /* 0x0000000e06069981 */ /* 0x000ea8000c1e1900 */
[----:B------:R-:W2:Y:S01]  /*0b50*/  @!P1 LDG.E R4, desc[UR14][R4.64] ;  /* 0x0000000e04049981 */ /* 0x000ea2000c1e1900 */
[----:B----4-:R-:W-:-:S04]  /*0b60*/  @P0 IMAD R2, R2, R14, R21 ;  /* 0x0000000e02020224 */ /* 0x010fc800078e0215 */
[----:B-----5:R-:W-:-:S04]  /*0b70*/  @P0 IMAD R21, R19, R8, R2 ;  /* 0x0000000813150224 */ /* 0x020fc800078e0202 */
[----:B--2---:R-:W-:-:S07]  /*0b80*/  @!P1 IMAD R21, R6, R4, R21 ;  /* 0x0000000406159224 */ /* 0x004fce00078e0215 */
.L_x_0:
[----:B------:R-:W0:Y:S01]  /*0b90*/  LDC.64 R2, c[0x0][0x390] ;  /* 0x0000e400ff027b82 */ /* 0x000e220000000a00 */
[----:B------:R-:W-:-:S04]  /*0ba0*/  IMAD R15, R0, UR16, R15 ;  /* 0x00000010000f7c24 */ /* 0x000fc8000f8e020f */
[----:B0-----:R-:W-:-:S05]  /*0bb0*/  IMAD.WIDE R2, R15, 0x4, R2 ;  /* 0x000000040f027825 */ /* 0x001fca00078e0202 */
[----:B------:R-:W-:Y:S01]  /*0bc0*/  STG.E desc[UR14][R2.64], R21 ;  /* 0x0000001502007986 */ /* 0x000fe2000c10190e */
[----:B------:R-:W-:Y:S05]  /*0bd0*/  EXIT ;  /* 0x000000000000794d */ /* 0x000fea0003800000 */
.L_x_4:
[----:B------:R-:W-:-:S00]  /*0be0*/  BRA `(.L_x_4) ;  /* 0xfffffffc00fc7947 */ /* 0x000fc0000383ffff */
[----:B------:R-:W-:-:S00]  /*0bf0*/  NOP ;  /* 0x0000000000007918 */ /* 0x000fc00000000000 */
        /* <DEDUP_REMOVED lines=8> */
.L_x_5:


//--------------------- .nv.shared.reserved.0     --------------------------
	.section	.nv.shared.reserved.0,"aw",@nobits
	.weak		__nv_reservedSMEM_offset_0_alias
	.size		__nv_reservedSMEM_offset_0_alias, 0, 64
	.other		__nv_reservedSMEM_offset_0_alias,@"STO_CUDA_RESERVED_SHARED STV_DEFAULT"
__nv_reservedSMEM_offset_0_alias:
	.zero		0
	.zero		64


//--------------------- .nv.constant0._Z6matmulPiS_S_iiii --------------------------
	.section	.nv.constant0._Z6matmulPiS_S_iiii,"a",@progbits
	.sectionflags	@""
	.align	4
.nv.constant0._Z6matmulPiS_S_iiii:
	.zero		936


//--------------------- SYMBOLS --------------------------

	.type		.nv.reservedSmem.offset0,@object
	.size		.nv.reservedSmem.offset0,0x4
